//
// Generated by NVIDIA NVVM Compiler
//
// Compiler Build ID: CL-36424714
// Cuda compilation tools, release 13.0, V13.0.88
// Based on NVVM 20.0.0
//

.version 9.0
.target sm_100
.address_size 64

	// .globl	_Z5saxpyifPfS_
.extern .func  (.param .b32 func_retval0) vprintf
(
	.param .b64 vprintf_param_0,
	.param .b64 vprintf_param_1
)
;
.global .align 1 .b8 $str[7] = {105, 58, 32, 37, 100, 10};

.visible .entry _Z5saxpyifPfS_(
	.param .u32 _Z5saxpyifPfS__param_0,
	.param .f32 _Z5saxpyifPfS__param_1,
	.param .u64 .ptr .align 1 _Z5saxpyifPfS__param_2,
	.param .u64 .ptr .align 1 _Z5saxpyifPfS__param_3
)
{
	.local .align 8 .b8 	__local_depot0[8];
	.reg .b64 	%SP;
	.reg .b64 	%SPL;
	.reg .b32 	%r<7>;
	.reg .b32 	%f<4>;
	.reg .b64 	%rd<12>;

	mov.u64 	%SPL, __local_depot0;
	cvta.local.u64 	%SP, %SPL;
	ld.param.u64 	%rd1, [_Z5saxpyifPfS__param_2];
	ld.param.u64 	%rd2, [_Z5saxpyifPfS__param_3];
	cvta.to.global.u64 	%rd3, %rd2;
	cvta.to.global.u64 	%rd4, %rd1;
	add.u64 	%rd5, %SP, 0;
	add.u64 	%rd6, %SPL, 0;
	mov.u32 	%r1, %ctaid.x;
	mov.u32 	%r2, %ntid.x;
	mov.u32 	%r3, %tid.x;
	mad.lo.s32 	%r4, %r1, %r2, %r3;
	st.local.u32 	[%rd6], %r4;
	mov.u64 	%rd7, $str;
	cvta.global.u64 	%rd8, %rd7;
	{ // callseq 0, 0
	.param .b64 param0;
	st.param.b64 	[param0], %rd8;
	.param .b64 param1;
	st.param.b64 	[param1], %rd5;
	.param .b32 retval0;
	call.uni (retval0), 
	vprintf, 
	(
	param0, 
	param1
	);
	ld.param.b32 	%r5, [retval0];
	} // callseq 0
	mul.wide.s32 	%rd9, %r4, 4;
	add.s64 	%rd10, %rd4, %rd9;
	ld.global.f32 	%f1, [%rd10];
	add.s64 	%rd11, %rd3, %rd9;
	ld.global.f32 	%f2, [%rd11];
	sub.f32 	%f3, %f1, %f2;
	st.global.f32 	[%rd11], %f3;
	ret;

}


// ===== COMPILED SASS (sm_100) =====

	.target	sm_100

	.elftype	@"ET_EXEC"


//--------------------- .note.nv.tkinfo           --------------------------
	.section	.note.nv.tkinfo,"",@"SHT_NOTE"
	.sectionflags	@"SHF_NOTE_NV_TKINFO"
	.tkinfo
        /*0018*/ 	.word	0x00000002
        /*0030*/ 	.string	""
        /*0030*/ 	.string	"ptxas"
        /*0030*/ 	.string	"Cuda compilation tools, release 13.0, V13.0.88"
        /*0030*/ 	.string	"Build cuda_13.0.r13.0/compiler.36424714_0"
        /*0030*/ 	.string	"-arch sm_100 -m 64 "



//--------------------- .note.nv.cuinfo           --------------------------
	.section	.note.nv.cuinfo,"",@"SHT_NOTE"
	.sectionflags	@"SHF_NOTE_NV_CUINFO"
        /*0018*/ 	.short	0x0002
        /*001a*/ 	.short	0x0064
        /*001c*/ 	.short	0x0082
	.zero		2


//--------------------- .nv.info                  --------------------------
	.section	.nv.info,"",@"SHT_CUDA_INFO"
	.align	4


	//----- nvinfo : EIATTR_REGCOUNT
	.align		4
        /*0000*/ 	.byte	0x04, 0x2f
        /*0002*/ 	.short	(.L_2 - .L_1)
	.align		4
.L_1:
        /*0004*/ 	.word	index@(_Z5saxpyifPfS_)
        /*0008*/ 	.word	0x00000018


	//----- nvinfo : EIATTR_FRAME_SIZE
	.align		4
.L_2:
        /*000c*/ 	.byte	0x04, 0x11
        /*000e*/ 	.short	(.L_4 - .L_3)
	.align		4
.L_3:
        /*0010*/ 	.word	index@(_Z5saxpyifPfS_)
        /*0014*/ 	.word	0x00000008


	//----- nvinfo : EIATTR_MIN_STACK_SIZE
	.align		4
.L_4:
        /*0018*/ 	.byte	0x04, 0x12
        /*001a*/ 	.short	(.L_6 - .L_5)
	.align		4
.L_5:
        /*001c*/ 	.word	index@(_Z5saxpyifPfS_)
        /*0020*/ 	.word	0x00000008
.L_6:


//--------------------- .nv.compat                --------------------------
	.section	.nv.compat,"",@"SHT_CUDA_COMPAT_INFO"
	.align	4
        /*0000*/ 	.byte	0x02, 0x09, 0x00, 0x00, 0x02, 0x02, 0x01, 0x00, 0x02, 0x05, 0x05, 0x00, 0x03, 0x07, 0x01, 0x01
        /*0010*/ 	.byte	0x02, 0x03, 0x00, 0x00, 0x02, 0x06, 0x01, 0x00, 0x04, 0x0b, 0x08, 0x00, 0x09, 0x00, 0x00, 0x00
        /*0020*/ 	.byte	0x00, 0x00, 0x00, 0x00


//--------------------- .nv.info._Z5saxpyifPfS_   --------------------------
	.section	.nv.info._Z5saxpyifPfS_,"",@"SHT_CUDA_INFO"
	.sectionflags	@""
	.align	4


	//----- nvinfo : EIATTR_CUDA_API_VERSION
	.align		4
        /*0000*/ 	.byte	0x04, 0x37
        /*0002*/ 	.short	(.L_8 - .L_7)
.L_7:
        /*0004*/ 	.word	0x00000082


	//----- nvinfo : EIATTR_KPARAM_INFO
	.align		4
.L_8:
        /*0008*/ 	.byte	0x04, 0x17
        /*000a*/ 	.short	(.L_10 - .L_9)
.L_9:
        /*000c*/ 	.word	0x00000000
        /*0010*/ 	.short	0x0003
        /*0012*/ 	.short	0x0010
        /*0014*/ 	.byte	0x00, 0xf5, 0x21, 0x00


	//----- nvinfo : EIATTR_KPARAM_INFO
	.align		4
.L_10:
        /*0018*/ 	.byte	0x04, 0x17
        /*001a*/ 	.short	(.L_12 - .L_11)
.L_11:
        /*001c*/ 	.word	0x00000000
        /*0020*/ 	.short	0x0002
        /*0022*/ 	.short	0x0008
        /*0024*/ 	.byte	0x00, 0xf5, 0x21, 0x00


	//----- nvinfo : EIATTR_KPARAM_INFO
	.align		4
.L_12:
        /*0028*/ 	.byte	0x04, 0x17
        /*002a*/ 	.short	(.L_14 - .L_13)
.L_13:
        /*002c*/ 	.word	0x00000000
        /*0030*/ 	.short	0x0001
        /*0032*/ 	.short	0x0004
        /*0034*/ 	.byte	0x00, 0xf0, 0x11, 0x00


	//----- nvinfo : EIATTR_KPARAM_INFO
	.align		4
.L_14:
        /*0038*/ 	.byte	0x04, 0x17
        /*003a*/ 	.short	(.L_16 - .L_15)
.L_15:
        /*003c*/ 	.word	0x00000000
        /*0040*/ 	.short	0x0000
        /*0042*/ 	.short	0x0000
        /*0044*/ 	.byte	0x00, 0xf0, 0x11, 0x00


	//----- nvinfo : EIATTR_SPARSE_MMA_MASK
	.align		4
.L_16:
        /*0048*/ 	.byte	0x03, 0x50
        /*004a*/ 	.short	0x0000


	//----- nvinfo : EIATTR_MAXREG_COUNT
	.align		4
        /*004c*/ 	.byte	0x03, 0x1b
        /*004e*/ 	.short	0x00ff


	//----- nvinfo : EIATTR_EXTERNS
	.align		4
        /*0050*/ 	.byte	0x04, 0x0f
        /*0052*/ 	.short	(.L_18 - .L_17)


	//   ....[0]....
	.align		4
.L_17:
        /*0054*/ 	.word	index@(vprintf)


	//----- nvinfo : EIATTR_MERCURY_ISA_VERSION
	.align		4
.L_18:
        /*0058*/ 	.byte	0x03, 0x5f
        /*005a*/ 	.short	0x0101


	//----- nvinfo : EIATTR_VRC_CTA_INIT_COUNT
	.align		4
        /*005c*/ 	.byte	0x02, 0x4a
	.zero		1
	.zero		1


	//----- nvinfo : EIATTR_SYSCALL_OFFSETS
	.align		4
        /*0060*/ 	.byte	0x04, 0x46
        /*0062*/ 	.short	(.L_20 - .L_19)


	//   ....[0]....
.L_19:
        /*0064*/ 	.word	0x00000120


	//----- nvinfo : EIATTR_EXIT_INSTR_OFFSETS
	.align		4
.L_20:
        /*0068*/ 	.byte	0x04, 0x1c
        /*006a*/ 	.short	(.L_22 - .L_21)


	//   ....[0]....
.L_21:
        /*006c*/ 	.word	0x000001b0


	//----- nvinfo : EIATTR_CBANK_PARAM_SIZE
	.align		4
.L_22:
        /*0070*/ 	.byte	0x03, 0x19
        /*0072*/ 	.short	0x0018


	//----- nvinfo : EIATTR_PARAM_CBANK
	.align		4
        /*0074*/ 	.byte	0x04, 0x0a
        /*0076*/ 	.short	(.L_24 - .L_23)
	.align		4
.L_23:
        /*0078*/ 	.word	index@(.nv.constant0._Z5saxpyifPfS_)
        /*007c*/ 	.short	0x0380
        /*007e*/ 	.short	0x0018


	//----- nvinfo : EIATTR_SW_WAR
	.align		4
.L_24:
        /*0080*/ 	.byte	0x04, 0x36
        /*0082*/ 	.short	(.L_26 - .L_25)
.L_25:
        /*0084*/ 	.word	0x00000008
.L_26:


//--------------------- .nv.callgraph             --------------------------
	.section	.nv.callgraph,"",@"SHT_CUDA_CALLGRAPH"
	.align	4
	.sectionentsize	8
	.align		4
        /*0000*/ 	.word	0x00000000
	.align		4
        /*0004*/ 	.word	0xffffffff
	.align		4
        /*0008*/ 	.word	index@(_Z5saxpyifPfS_)
	.align		4
        /*000c*/ 	.word	index@(vprintf)
	.align		4
        /*0010*/ 	.word	0x00000000
	.align		4
        /*0014*/ 	.word	0xfffffffe
	.align		4
        /*0018*/ 	.word	0x00000000
	.align		4
        /*001c*/ 	.word	0xfffffffd
	.align		4
        /*0020*/ 	.word	0x00000000
	.align		4
        /*0024*/ 	.word	0xfffffffc


//--------------------- .nv.constant4             --------------------------
	.section	.nv.constant4,"a",@progbits
	.align	8
	.align		8
.nv.constant4:
        /*0000*/ 	.dword	vprintf
	.align		8
        /*0008*/ 	.dword	$str


//--------------------- .text._Z5saxpyifPfS_      --------------------------
	.section	.text._Z5saxpyifPfS_,"ax",@progbits
	.align	128
        .global         _Z5saxpyifPfS_
        .type           _Z5saxpyifPfS_,@function
        .size           _Z5saxpyifPfS_,(.L_x_2 - _Z5saxpyifPfS_)
        .other          _Z5saxpyifPfS_,@"STO_CUDA_ENTRY STV_DEFAULT"
_Z5saxpyifPfS_:
.text._Z5saxpyifPfS_:
[----:B------:R-:W0:Y:S01]  /*0000*/  LDC R1, c[0x0][0x37c] ;  /* 0x0000df00ff017b82 */ /* 0x000e220000000800 */
[----:B------:R-:W1:Y:S01]  /*0010*/  S2R R3, SR_TID.X ;  /* 0x0000000000037919 */ /* 0x000e620000002100 */
[----:B------:R-:W2:Y:S06]  /*0020*/  LDCU UR5, c[0x0][0x2fc] ;  /* 0x00005f80ff0577ac */ /* 0x000eac0008000800 */
[----:B------:R-:W1:Y:S01]  /*0030*/  S2UR UR6, SR_CTAID.X ;  /* 0x00000000000679c3 */ /* 0x000e620000002500 */
[----:B0-----:R-:W-:Y:S02]  /*0040*/  IADD3 R1, PT, PT, R1, -0x8, RZ ;  /* 0xfffffff801017810 */ /* 0x001fe40007ffe0ff */
[----:B------:R-:W-:Y:S01]  /*0050*/  MOV R0, 0x0 ;  /* 0x0000000000007802 */ /* 0x000fe20000000f00 */
[----:B------:R-:W0:Y:S04]  /*0060*/  LDCU UR4, c[0x0][0x2f8] ;  /* 0x00005f00ff0477ac */ /* 0x000e280008000800 */
[----:B------:R-:W1:Y:S01]  /*0070*/  LDC R2, c[0x0][0x360] ;  /* 0x0000d800ff027b82 */ /* 0x000e620000000800 */
[----:B------:R-:W3:Y:S07]  /*0080*/  LDCU.64 UR36, c[0x0][0x358] ;  /* 0x00006b00ff2477ac */ /* 0x000eee0008000a00 */
[----:B------:R4:W3:Y:S01]  /*0090*/  LDC.64 R8, c[0x4][R0] ;  /* 0x0100000000087b82 */ /* 0x0008e20000000a00 */
[----:B0-----:R-:W-:-:S04]  /*00a0*/  IADD3 R6, P0, PT, R1, UR4, RZ ;  /* 0x0000000401067c10 */ /* 0x001fc8000ff1e0ff */
[----:B--2---:R-:W-:Y:S01]  /*00b0*/  IADD3.X R7, PT, PT, RZ, UR5, RZ, P0, !PT ;  /* 0x00000005ff077c10 */ /* 0x004fe200087fe4ff */
[----:B-1----:R-:W-:Y:S01]  /*00c0*/  IMAD R2, R2, UR6, R3 ;  /* 0x0000000602027c24 */ /* 0x002fe2000f8e0203 */
[----:B------:R-:W0:Y:S04]  /*00d0*/  LDCU.64 UR6, c[0x4][0x8] ;  /* 0x01000100ff0677ac */ /* 0x000e280008000a00 */
[----:B------:R4:W-:Y:S01]  /*00e0*/  STL [R1], R2 ;  /* 0x0000000201007387 */ /* 0x0009e20000100800 */
[----:B0-----:R-:W-:Y:S02]  /*00f0*/  MOV R4, UR6 ;  /* 0x0000000600047c02 */ /* 0x001fe40008000f00 */
[----:B---34-:R-:W-:-:S07]  /*0100*/  MOV R5, UR7 ;  /* 0x0000000700057c02 */ /* 0x018fce0008000f00 */
[----:B------:R-:W-:-:S07]  /*0110*/  LEPC R20, `(.L_x_0) ;  /* 0x000000001014794e */ /* 0x000fce0000000000 */
[----:B------:R-:W-:Y:S05]  /*0120*/  CALL.ABS.NOINC R8 ;  /* 0x0000000008007343 */ /* 0x000fea0003c00000 */
.L_x_0:
[----:B------:R-:W0:Y:S08]  /*0130*/  LDC.64 R4, c[0x0][0x388] ;  /* 0x0000e200ff047b82 */ /* 0x000e300000000a00 */
[----:B------:R-:W1:Y:S01]  /*0140*/  LDC.64 R6, c[0x0][0x390] ;  /* 0x0000e400ff067b82 */ /* 0x000e620000000a00 */
[----:B0-----:R-:W-:-:S06]  /*0150*/  IMAD.WIDE R4, R2, 0x4, R4 ;  /* 0x0000000402047825 */ /* 0x001fcc00078e0204 */
[----:B------:R-:W2:Y:S01]  /*0160*/  LDG.E R4, desc[UR36][R4.64] ;  /* 0x0000002404047981 */ /* 0x000ea2000c1e1900 */
[----:B-1----:R-:W-:-:S05]  /*0170*/  IMAD.WIDE R2, R2, 0x4, R6 ;  /* 0x0000000402027825 */ /* 0x002fca00078e0206 */
[----:B------:R-:W2:Y:S02]  /*0180*/  LDG.E R7, desc[UR36][R2.64] ;  /* 0x0000002402077981 */ /* 0x000ea4000c1e1900 */
[----:B--2---:R-:W-:-:S05]  /*0190*/  FADD R7, R4, -R7 ;  /* 0x8000000704077221 */ /* 0x004fca0000000000 */
[----:B------:R-:W-:Y:S01]  /*01a0*/  STG.E desc[UR36][R2.64], R7 ;  /* 0x0000000702007986 */ /* 0x000fe2000c101924 */
[----:B------:R-:W-:Y:S05]  /*01b0*/  EXIT ;  /* 0x000000000000794d */ /* 0x000fea0003800000 */
.L_x_1:
[----:B------:R-:W-:-:S00]  /*01c0*/  BRA `(.L_x_1) ;  /* 0xfffffffc00fc7947 */ /* 0x000fc0000383ffff */
[----:B------:R-:W-:-:S00]  /*01d0*/  NOP ;  /* 0x0000000000007918 */ /* 0x000fc00000000000 */
        /* <DEDUP_REMOVED lines=10> */
.L_x_2:


//--------------------- .nv.global.init           --------------------------
	.section	.nv.global.init,"aw",@progbits
.nv.global.init:
	.type		$str,@object
	.size		$str,(.L_0 - $str)
$str:
        /*0000*/ 	.byte	0x69, 0x3a, 0x20, 0x25, 0x64, 0x0a, 0x00
.L_0:


//--------------------- .nv.shared.reserved.0     --------------------------
	.section	.nv.shared.reserved.0,"aw",@nobits
	.weak		__nv_reservedSMEM_offset_0_alias
	.size		__nv_reservedSMEM_offset_0_alias, 0, 64
	.other		__nv_reservedSMEM_offset_0_alias,@"STO_CUDA_RESERVED_SHARED STV_DEFAULT"
__nv_reservedSMEM_offset_0_alias:
	.zero		0
	.zero		64


//--------------------- .nv.constant0._Z5saxpyifPfS_ --------------------------
	.section	.nv.constant0._Z5saxpyifPfS_,"a",@progbits
	.sectionflags	@""
	.align	4
.nv.constant0._Z5saxpyifPfS_:
	.zero		920


//--------------------- SYMBOLS --------------------------

	.type		.nv.reservedSmem.offset0,@object
	.size		.nv.reservedSmem.offset0,0x4
	.type		vprintf,@function
